//
// Generated by NVIDIA NVVM Compiler
//
// Compiler Build ID: CL-36424714
// Cuda compilation tools, release 13.0, V13.0.88
// Based on NVVM 20.0.0
//

.version 9.0
.target sm_100
.address_size 64

	// .globl	_Z9hello_gpuv
.extern .func  (.param .b32 func_retval0) vprintf
(
	.param .b64 vprintf_param_0,
	.param .b64 vprintf_param_1
)
;
.global .align 1 .b8 $str[57] = {34, 72, 101, 108, 108, 111, 44, 32, 119, 111, 114, 108, 100, 33, 34, 44, 32, 115, 97, 121, 115, 32, 71, 80, 85, 32, 98, 108, 111, 99, 107, 32, 40, 37, 100, 44, 37, 100, 41, 32, 116, 104, 114, 101, 97, 100, 32, 40, 37, 100, 44, 37, 100, 41, 46, 10};

.visible .entry _Z9hello_gpuv()
{
	.local .align 16 .b8 	__local_depot0[16];
	.reg .b64 	%SP;
	.reg .b64 	%SPL;
	.reg .b32 	%r<7>;
	.reg .b64 	%rd<5>;

	mov.u64 	%SPL, __local_depot0;
	cvta.local.u64 	%SP, %SPL;
	add.u64 	%rd1, %SP, 0;
	add.u64 	%rd2, %SPL, 0;
	mov.u32 	%r1, %ctaid.x;
	mov.u32 	%r2, %ctaid.y;
	mov.u32 	%r3, %tid.x;
	mov.u32 	%r4, %tid.y;
	st.local.v4.u32 	[%rd2], {%r1, %r2, %r3, %r4};
	mov.u64 	%rd3, $str;
	cvta.global.u64 	%rd4, %rd3;
	{ // callseq 0, 0
	.param .b64 param0;
	st.param.b64 	[param0], %rd4;
	.param .b64 param1;
	st.param.b64 	[param1], %rd1;
	.param .b32 retval0;
	call.uni (retval0), 
	vprintf, 
	(
	param0, 
	param1
	);
	ld.param.b32 	%r5, [retval0];
	} // callseq 0
	ret;

}


// ===== COMPILED SASS (sm_100) =====

	.target	sm_100

	.elftype	@"ET_EXEC"


//--------------------- .note.nv.tkinfo           --------------------------
	.section	.note.nv.tkinfo,"",@"SHT_NOTE"
	.sectionflags	@"SHF_NOTE_NV_TKINFO"
	.tkinfo
        /*0018*/ 	.word	0x00000002
        /*0030*/ 	.string	""
        /*0030*/ 	.string	"ptxas"
        /*0030*/ 	.string	"Cuda compilation tools, release 13.0, V13.0.88"
        /*0030*/ 	.string	"Build cuda_13.0.r13.0/compiler.36424714_0"
        /*0030*/ 	.string	"-arch sm_100 -m 64 "



//--------------------- .note.nv.cuinfo           --------------------------
	.section	.note.nv.cuinfo,"",@"SHT_NOTE"
	.sectionflags	@"SHF_NOTE_NV_CUINFO"
        /*0018*/ 	.short	0x0002
        /*001a*/ 	.short	0x0064
        /*001c*/ 	.short	0x0082
	.zero		2


//--------------------- .nv.info                  --------------------------
	.section	.nv.info,"",@"SHT_CUDA_INFO"
	.align	4


	//----- nvinfo : EIATTR_REGCOUNT
	.align		4
        /*0000*/ 	.byte	0x04, 0x2f
        /*0002*/ 	.short	(.L_2 - .L_1)
	.align		4
.L_1:
        /*0004*/ 	.word	index@(_Z9hello_gpuv)
        /*0008*/ 	.word	0x00000018


	//----- nvinfo : EIATTR_FRAME_SIZE
	.align		4
.L_2:
        /*000c*/ 	.byte	0x04, 0x11
        /*000e*/ 	.short	(.L_4 - .L_3)
	.align		4
.L_3:
        /*0010*/ 	.word	index@(_Z9hello_gpuv)
        /*0014*/ 	.word	0x00000010


	//----- nvinfo : EIATTR_MIN_STACK_SIZE
	.align		4
.L_4:
        /*0018*/ 	.byte	0x04, 0x12
        /*001a*/ 	.short	(.L_6 - .L_5)
	.align		4
.L_5:
        /*001c*/ 	.word	index@(_Z9hello_gpuv)
        /*0020*/ 	.word	0x00000010
.L_6:


//--------------------- .nv.compat                --------------------------
	.section	.nv.compat,"",@"SHT_CUDA_COMPAT_INFO"
	.align	4
        /*0000*/ 	.byte	0x02, 0x09, 0x00, 0x00, 0x02, 0x02, 0x01, 0x00, 0x02, 0x05, 0x05, 0x00, 0x03, 0x07, 0x01, 0x01
        /*0010*/ 	.byte	0x02, 0x03, 0x00, 0x00, 0x02, 0x06, 0x01, 0x00, 0x04, 0x0b, 0x08, 0x00, 0x09, 0x00, 0x00, 0x00
        /*0020*/ 	.byte	0x00, 0x00, 0x00, 0x00


//--------------------- .nv.info._Z9hello_gpuv    --------------------------
	.section	.nv.info._Z9hello_gpuv,"",@"SHT_CUDA_INFO"
	.sectionflags	@""
	.align	4


	//----- nvinfo : EIATTR_CUDA_API_VERSION
	.align		4
        /*0000*/ 	.byte	0x04, 0x37
        /*0002*/ 	.short	(.L_8 - .L_7)
.L_7:
        /*0004*/ 	.word	0x00000082


	//----- nvinfo : EIATTR_SPARSE_MMA_MASK
	.align		4
.L_8:
        /*0008*/ 	.byte	0x03, 0x50
        /*000a*/ 	.short	0x0000


	//----- nvinfo : EIATTR_MAXREG_COUNT
	.align		4
        /*000c*/ 	.byte	0x03, 0x1b
        /*000e*/ 	.short	0x00ff


	//----- nvinfo : EIATTR_EXTERNS
	.align		4
        /*0010*/ 	.byte	0x04, 0x0f
        /*0012*/ 	.short	(.L_10 - .L_9)


	//   ....[0]....
	.align		4
.L_9:
        /*0014*/ 	.word	index@(vprintf)


	//----- nvinfo : EIATTR_MERCURY_ISA_VERSION
	.align		4
.L_10:
        /*0018*/ 	.byte	0x03, 0x5f
        /*001a*/ 	.short	0x0101


	//----- nvinfo : EIATTR_VRC_CTA_INIT_COUNT
	.align		4
        /*001c*/ 	.byte	0x02, 0x4a
	.zero		1
	.zero		1


	//----- nvinfo : EIATTR_SYSCALL_OFFSETS
	.align		4
        /*0020*/ 	.byte	0x04, 0x46
        /*0022*/ 	.short	(.L_12 - .L_11)


	//   ....[0]....
.L_11:
        /*0024*/ 	.word	0x00000110


	//----- nvinfo : EIATTR_EXIT_INSTR_OFFSETS
	.align		4
.L_12:
        /*0028*/ 	.byte	0x04, 0x1c
        /*002a*/ 	.short	(.L_14 - .L_13)


	//   ....[0]....
.L_13:
        /*002c*/ 	.word	0x00000120


	//----- nvinfo : EIATTR_SW_WAR
	.align		4
.L_14:
        /*0030*/ 	.byte	0x04, 0x36
        /*0032*/ 	.short	(.L_16 - .L_15)
.L_15:
        /*0034*/ 	.word	0x00000008
.L_16:


//--------------------- .nv.callgraph             --------------------------
	.section	.nv.callgraph,"",@"SHT_CUDA_CALLGRAPH"
	.align	4
	.sectionentsize	8
	.align		4
        /*0000*/ 	.word	0x00000000
	.align		4
        /*0004*/ 	.word	0xffffffff
	.align		4
        /*0008*/ 	.word	index@(_Z9hello_gpuv)
	.align		4
        /*000c*/ 	.word	index@(vprintf)
	.align		4
        /*0010*/ 	.word	0x00000000
	.align		4
        /*0014*/ 	.word	0xfffffffe
	.align		4
        /*0018*/ 	.word	0x00000000
	.align		4
        /*001c*/ 	.word	0xfffffffd
	.align		4
        /*0020*/ 	.word	0x00000000
	.align		4
        /*0024*/ 	.word	0xfffffffc


//--------------------- .nv.constant4             --------------------------
	.section	.nv.constant4,"a",@progbits
	.align	8
	.align		8
.nv.constant4:
        /*0000*/ 	.dword	vprintf
	.align		8
        /*0008*/ 	.dword	$str


//--------------------- .text._Z9hello_gpuv       --------------------------
	.section	.text._Z9hello_gpuv,"ax",@progbits
	.align	128
        .global         _Z9hello_gpuv
        .type           _Z9hello_gpuv,@function
        .size           _Z9hello_gpuv,(.L_x_2 - _Z9hello_gpuv)
        .other          _Z9hello_gpuv,@"STO_CUDA_ENTRY STV_DEFAULT"
_Z9hello_gpuv:
.text._Z9hello_gpuv:
[----:B------:R-:W0:Y:S01]  /*0000*/  LDC R1, c[0x0][0x37c] ;  /* 0x0000df00ff017b82 */ /* 0x000e220000000800 */
[----:B------:R-:W1:Y:S01]  /*0010*/  S2R R8, SR_CTAID.X ;  /* 0x0000000000087919 */ /* 0x000e620000002500 */
[----:B0-----:R-:W-:Y:S01]  /*0020*/  VIADD R1, R1, 0xfffffff0 ;  /* 0xfffffff001017836 */ /* 0x001fe20000000000 */
[----:B------:R-:W-:Y:S01]  /*0030*/  MOV R0, 0x0 ;  /* 0x0000000000007802 */ /* 0x000fe20000000f00 */
[----:B------:R-:W0:Y:S01]  /*0040*/  LDCU UR4, c[0x0][0x2f8] ;  /* 0x00005f00ff0477ac */ /* 0x000e220008000800 */
[----:B------:R-:W1:Y:S03]  /*0050*/  S2R R9, SR_CTAID.Y ;  /* 0x0000000000097919 */ /* 0x000e660000002600 */
[----:B------:R2:W3:Y:S01]  /*0060*/  LDC.64 R2, c[0x4][R0] ;  /* 0x0100000000027b82 */ /* 0x0004e20000000a00 */
[----:B------:R-:W4:Y:S01]  /*0070*/  LDCU.64 UR6, c[0x4][0x8] ;  /* 0x01000100ff0677ac */ /* 0x000f220008000a00 */
[----:B------:R-:W1:Y:S01]  /*0080*/  S2R R10, SR_TID.X ;  /* 0x00000000000a7919 */ /* 0x000e620000002100 */
[----:B------:R-:W5:Y:S01]  /*0090*/  LDCU UR5, c[0x0][0x2fc] ;  /* 0x00005f80ff0577ac */ /* 0x000f620008000800 */
[----:B------:R-:W1:Y:S01]  /*00a0*/  S2R R11, SR_TID.Y ;  /* 0x00000000000b7919 */ /* 0x000e620000002200 */
[----:B0-----:R-:W-:Y:S01]  /*00b0*/  IADD3 R6, P0, PT, R1, UR4, RZ ;  /* 0x0000000401067c10 */ /* 0x001fe2000ff1e0ff */
[----:B----4-:R-:W-:Y:S01]  /*00c0*/  IMAD.U32 R4, RZ, RZ, UR6 ;  /* 0x00000006ff047e24 */ /* 0x010fe2000f8e00ff */
[----:B------:R-:W-:-:S03]  /*00d0*/  MOV R5, UR7 ;  /* 0x0000000700057c02 */ /* 0x000fc60008000f00 */
[----:B-----5:R-:W-:Y:S01]  /*00e0*/  IMAD.X R7, RZ, RZ, UR5, P0 ;  /* 0x00000005ff077e24 */ /* 0x020fe200080e06ff */
[----:B-1----:R2:W-:Y:S07]  /*00f0*/  STL.128 [R1], R8 ;  /* 0x0000000801007387 */ /* 0x0025ee0000100c00 */
[----:B------:R-:W-:-:S07]  /*0100*/  LEPC R20, `(.L_x_0) ;  /* 0x000000001014794e */ /* 0x000fce0000000000 */
[----:B--23--:R-:W-:Y:S05]  /*0110*/  CALL.ABS.NOINC R2 ;  /* 0x0000000002007343 */ /* 0x00cfea0003c00000 */
.L_x_0:
[----:B------:R-:W-:Y:S05]  /*0120*/  EXIT ;  /* 0x000000000000794d */ /* 0x000fea0003800000 */
.L_x_1:
[----:B------:R-:W-:-:S00]  /*0130*/  BRA `(.L_x_1) ;  /* 0xfffffffc00fc7947 */ /* 0x000fc0000383ffff */
[----:B------:R-:W-:-:S00]  /*0140*/  NOP ;  /* 0x0000000000007918 */ /* 0x000fc00000000000 */
        /* <DEDUP_REMOVED lines=11> */
.L_x_2:


//--------------------- .nv.global.init           --------------------------
	.section	.nv.global.init,"aw",@progbits
.nv.global.init:
	.type		$str,@object
	.size		$str,(.L_0 - $str)
$str:
        /*0000*/ 	.byte	0x22, 0x48, 0x65, 0x6c, 0x6c, 0x6f, 0x2c, 0x20, 0x77, 0x6f, 0x72, 0x6c, 0x64, 0x21, 0x22, 0x2c
        /*0010*/ 	.byte	0x20, 0x73, 0x61, 0x79, 0x73, 0x20, 0x47, 0x50, 0x55, 0x20, 0x62, 0x6c, 0x6f, 0x63, 0x6b, 0x20
        /*0020*/ 	.byte	0x28, 0x25, 0x64, 0x2c, 0x25, 0x64, 0x29, 0x20, 0x74, 0x68, 0x72, 0x65, 0x61, 0x64, 0x20, 0x28
        /*0030*/ 	.byte	0x25, 0x64, 0x2c, 0x25, 0x64, 0x29, 0x2e, 0x0a, 0x00
.L_0:


//--------------------- .nv.shared.reserved.0     --------------------------
	.section	.nv.shared.reserved.0,"aw",@nobits
	.weak		__nv_reservedSMEM_offset_0_alias
	.size		__nv_reservedSMEM_offset_0_alias, 0, 64
	.other		__nv_reservedSMEM_offset_0_alias,@"STO_CUDA_RESERVED_SHARED STV_DEFAULT"
__nv_reservedSMEM_offset_0_alias:
	.zero		0
	.zero		64


//--------------------- .nv.constant0._Z9hello_gpuv --------------------------
	.section	.nv.constant0._Z9hello_gpuv,"a",@progbits
	.sectionflags	@""
	.align	4
.nv.constant0._Z9hello_gpuv:
	.zero		896


//--------------------- SYMBOLS --------------------------

	.type		.nv.reservedSmem.offset0,@object
	.size		.nv.reservedSmem.offset0,0x4
	.type		vprintf,@function
